	.headerflags	@"EF_CUDA_TEXMODE_UNIFIED EF_CUDA_64BIT_ADDRESS EF_CUDA_ACCELERATORS EF_CUDA_SM90 EF_CUDA_VIRTUAL_SM(EF_CUDA_SM90)"
	.elftype	@"ET_EXEC"


//--------------------- .nv.info                  --------------------------
	.section	.nv.info,"",@"SHT_CUDA_INFO"
	.align	4


	//----- nvinfo : EIATTR_REGCOUNT
	.align		4
        /*0000*/ 	.byte	0x04, 0x2f
        /*0002*/ 	.short	(.L_1 - .L_0)
	.align		4
.L_0:
        /*0004*/ 	.word	index@(triton_poi_fused_convolution_relu_23)
        /*0008*/ 	.word	0x0000000c


	//----- nvinfo : EIATTR_MIN_STACK_SIZE
	.align		4
.L_1:
        /*000c*/ 	.byte	0x04, 0x12
        /*000e*/ 	.short	(.L_3 - .L_2)
	.align		4
.L_2:
        /*0010*/ 	.word	index@(triton_poi_fused_convolution_relu_23)
        /*0014*/ 	.word	0x00000000


	//----- nvinfo : EIATTR_FRAME_SIZE
	.align		4
.L_3:
        /*0018*/ 	.byte	0x04, 0x11
        /*001a*/ 	.short	(.L_5 - .L_4)
	.align		4
.L_4:
        /*001c*/ 	.word	index@(triton_poi_fused_convolution_relu_23)
        /*0020*/ 	.word	0x00000000


	//----- nvinfo : EIATTR_MIN_STACK_SIZE
	.align		4
.L_5:
        /*0024*/ 	.byte	0x04, 0x12
        /*0026*/ 	.short	(.L_7 - .L_6)
	.align		4
.L_6:
        /*0028*/ 	.word	index@(triton_poi_fused_convolution_relu_23)
        /*002c*/ 	.word	0x00000000
.L_7:


//--------------------- .nv.info.triton_poi_fused_convolution_relu_23 --------------------------
	.section	.nv.info.triton_poi_fused_convolution_relu_23,"",@"SHT_CUDA_INFO"
	.sectionflags	@""
	.align	4


	//----- nvinfo : EIATTR_CUDA_API_VERSION
	.align		4
        /*0000*/ 	.byte	0x04, 0x37
        /*0002*/ 	.short	(.L_9 - .L_8)
.L_8:
        /*0004*/ 	.word	0x0000007c


	//----- nvinfo : EIATTR_KPARAM_INFO
	.align		4
.L_9:
        /*0008*/ 	.byte	0x04, 0x17
        /*000a*/ 	.short	(.L_11 - .L_10)
.L_10:
        /*000c*/ 	.word	0x00000000
        /*0010*/ 	.short	0x0002
        /*0012*/ 	.short	0x0010
        /*0014*/ 	.byte	0x00, 0xf0, 0x11, 0x00


	//----- nvinfo : EIATTR_KPARAM_INFO
	.align		4
.L_11:
        /*0018*/ 	.byte	0x04, 0x17
        /*001a*/ 	.short	(.L_13 - .L_12)
.L_12:
        /*001c*/ 	.word	0x00000000
        /*0020*/ 	.short	0x0001
        /*0022*/ 	.short	0x0008
        /*0024*/ 	.byte	0x00, 0xf4, 0x21, 0x00


	//----- nvinfo : EIATTR_KPARAM_INFO
	.align		4
.L_13:
        /*0028*/ 	.byte	0x04, 0x17
        /*002a*/ 	.short	(.L_15 - .L_14)
.L_14:
        /*002c*/ 	.word	0x00000000
        /*0030*/ 	.short	0x0000
        /*0032*/ 	.short	0x0000
        /*0034*/ 	.byte	0x00, 0xf4, 0x21, 0x00


	//----- nvinfo : EIATTR_SPARSE_MMA_MASK
	.align		4
.L_15:
        /*0038*/ 	.byte	0x03, 0x50
        /*003a*/ 	.short	0x0000


	//----- nvinfo : EIATTR_MAXREG_COUNT
	.align		4
        /*003c*/ 	.byte	0x03, 0x1b
        /*003e*/ 	.short	0x00ff


	//----- nvinfo : EIATTR_EXIT_INSTR_OFFSETS
	.align		4
        /*0040*/ 	.byte	0x04, 0x1c
        /*0042*/ 	.short	(.L_17 - .L_16)


	//   ....[0]....
.L_16:
        /*0044*/ 	.word	0x000001c0


	//----- nvinfo : EIATTR_REQNTID
	.align		4
.L_17:
        /*0048*/ 	.byte	0x04, 0x10
        /*004a*/ 	.short	(.L_19 - .L_18)
.L_18:
        /*004c*/ 	.word	0x00000080
        /*0050*/ 	.word	0x00000001
        /*0054*/ 	.word	0x00000001


	//----- nvinfo : EIATTR_CBANK_PARAM_SIZE
	.align		4
.L_19:
        /*0058*/ 	.byte	0x03, 0x19
        /*005a*/ 	.short	0x0014


	//----- nvinfo : EIATTR_PARAM_CBANK
	.align		4
        /*005c*/ 	.byte	0x04, 0x0a
        /*005e*/ 	.short	(.L_21 - .L_20)
	.align		4
.L_20:
        /*0060*/ 	.word	index@(.nv.constant0.triton_poi_fused_convolution_relu_23)
        /*0064*/ 	.short	0x0210
        /*0066*/ 	.short	0x0014


	//----- nvinfo : EIATTR_SW_WAR
	.align		4
.L_21:
        /*0068*/ 	.byte	0x04, 0x36
        /*006a*/ 	.short	(.L_23 - .L_22)
.L_22:
        /*006c*/ 	.word	0x00000008
.L_23:


//--------------------- .nv.callgraph             --------------------------
	.section	.nv.callgraph,"",@"SHT_CUDA_CALLGRAPH"
	.align	4
	.sectionentsize	8
	.align		4
        /*0000*/ 	.word	0x00000000
	.align		4
        /*0004*/ 	.word	0xffffffff
	.align		4
        /*0008*/ 	.word	0x00000000
	.align		4
        /*000c*/ 	.word	0xfffffffe
	.align		4
        /*0010*/ 	.word	0x00000000
	.align		4
        /*0014*/ 	.word	0xfffffffd
	.align		4
        /*0018*/ 	.word	0x00000000
	.align		4
        /*001c*/ 	.word	0xfffffffc


//--------------------- .text.triton_poi_fused_convolution_relu_23 --------------------------
	.section	.text.triton_poi_fused_convolution_relu_23,"ax",@progbits
	.align	128
        .global         triton_poi_fused_convolution_relu_23
        .type           triton_poi_fused_convolution_relu_23,@function
        .size           triton_poi_fused_convolution_relu_23,(.L_x_1 - triton_poi_fused_convolution_relu_23)
        .other          triton_poi_fused_convolution_relu_23,@"STO_CUDA_ENTRY STV_DEFAULT"
triton_poi_fused_convolution_relu_23:
.text.triton_poi_fused_convolution_relu_23:
[----:B------:R-:W-:Y:S01]  /*0000*/  LDC R1, c[0x0][0x28] ;  /* 0x00000a00ff017b82 */ /* 0x000fe20000000800 */
[----:B------:R-:W1:Y:S07]  /*0010*/  S2R R0, SR_TID.X ;  /* 0x0000000000007919 */ /* 0x000e6e0000002100 */
[----:B------:R-:W2:Y:S01]  /*0020*/  LDC.64 R4, c[0x0][0x218] ;  /* 0x00008600ff047b82 */ /* 0x000ea20000000a00 */
[----:B------:R-:W-:Y:S01]  /*0030*/  ULDC.64 UR4, c[0x0][0x208] ;  /* 0x0000820000047ab9 */ /* 0x000fe20000000a00 */
[----:B------:R-:W3:Y:S06]  /*0040*/  S2R R7, SR_CTAID.X ;  /* 0x0000000000077919 */ /* 0x000eec0000002500 */
[----:B------:R-:W4:Y:S01]  /*0050*/  LDC.64 R2, c[0x0][0x210] ;  /* 0x00008400ff027b82 */ /* 0x000f220000000a00 */
[----:B-1----:R-:W-:Y:S01]  /*0060*/  IMAD.SHL.U32 R0, R0, 0x2, RZ ;  /* 0x0000000200007824 */ /* 0x002fe200078e00ff */
[----:B---3--:R-:W-:-:S04]  /*0070*/  SHF.R.S32.HI R6, RZ, 0x17, R7 ;  /* 0x00000017ff067819 */ /* 0x008fc80000011407 */
[----:B------:R-:W-:Y:S02]  /*0080*/  LOP3.LUT R0, R0, 0xfe, RZ, 0xc0, !PT ;  /* 0x000000fe00007812 */ /* 0x000fe400078ec0ff */
[----:B------:R-:W-:-:S03]  /*0090*/  SGXT R6, R6, 0x1 ;  /* 0x000000010606781a */ /* 0x000fc60000000200 */
[----:B------:R-:W-:-:S04]  /*00a0*/  IMAD R7, R7, 0x100, R0 ;  /* 0x0000010007077824 */ /* 0x000fc800078e0200 */
[----:B----4-:R-:W-:Y:S01]  /*00b0*/  IMAD.WIDE R2, R7, 0x4, R2 ;  /* 0x0000000407027825 */ /* 0x010fe200078e0202 */
[----:B------:R-:W-:-:S04]  /*00c0*/  LEA.HI R6, R6, R7, RZ, 0x4 ;  /* 0x0000000706067211 */ /* 0x000fc800078f20ff */
[--C-:B------:R-:W-:Y:S02]  /*00d0*/  SHF.R.S32.HI R0, RZ, 0x4, R6.reuse ;  /* 0x00000004ff007819 */ /* 0x100fe40000011406 */
[----:B------:R-:W-:Y:S02]  /*00e0*/  SHF.R.S32.HI R9, RZ, 0x1f, R6 ;  /* 0x0000001fff097819 */ /* 0x000fe40000011406 */
[----:B------:R-:W3:Y:S02]  /*00f0*/  LDG.E.64 R6, desc[UR4][R2.64] ;  /* 0x0000000402067981 */ /* 0x000ee4000c1e1b00 */
[----:B------:R-:W-:-:S04]  /*0100*/  LEA.HI R9, R9, R0, RZ, 0x8 ;  /* 0x0000000009097211 */ /* 0x000fc800078f40ff */
[----:B------:R-:W-:-:S05]  /*0110*/  LOP3.LUT R9, R9, 0xffffff00, RZ, 0xc0, !PT ;  /* 0xffffff0009097812 */ /* 0x000fca00078ec0ff */
[----:B------:R-:W-:-:S04]  /*0120*/  IMAD.IADD R9, R0, 0x1, -R9 ;  /* 0x0000000100097824 */ /* 0x000fc800078e0a09 */
[----:B--2---:R-:W-:-:S06]  /*0130*/  IMAD.WIDE R4, R9, 0x4, R4 ;  /* 0x0000000409047825 */ /* 0x004fcc00078e0204 */
[----:B------:R-:W3:Y:S02]  /*0140*/  LDG.E.EL R4, desc[UR4][R4.64] ;  /* 0x0000000404047981 */ /* 0x000ee4000c2e1900 */
[CC--:B---3--:R-:W-:Y:S01]  /*0150*/  FSETP.GEU.AND P0, PT, R6.reuse, -R4.reuse, PT ;  /* 0x800000040600720b */ /* 0x0c8fe20003f0e000 */
[--C-:B------:R-:W-:Y:S01]  /*0160*/  FADD R6, R6, R4.reuse ;  /* 0x0000000406067221 */ /* 0x100fe20000000000 */
[C---:B------:R-:W-:Y:S01]  /*0170*/  FADD R0, R7.reuse, R4 ;  /* 0x0000000407007221 */ /* 0x040fe20000000000 */
[----:B------:R-:W-:-:S03]  /*0180*/  FSETP.GEU.AND P1, PT, R7, -R4, PT ;  /* 0x800000040700720b */ /* 0x000fc60003f2e000 */
[----:B------:R-:W-:Y:S02]  /*0190*/  FSEL R6, R6, RZ, P0 ;  /* 0x000000ff06067208 */ /* 0x000fe40000000000 */
[----:B------:R-:W-:-:S05]  /*01a0*/  FSEL R7, R0, RZ, P1 ;  /* 0x000000ff00077208 */ /* 0x000fca0000800000 */
[----:B------:R-:W-:Y:S01]  /*01b0*/  STG.E.64 desc[UR4][R2.64], R6 ;  /* 0x0000000602007986 */ /* 0x000fe2000c101b04 */
[----:B------:R-:W-:Y:S05]  /*01c0*/  EXIT ;  /* 0x000000000000794d */ /* 0x000fea0003800000 */
.L_x_0:
[----:B------:R-:W-:-:S00]  /*01d0*/  BRA `(.L_x_0) ;  /* 0xfffffffc00fc7947 */ /* 0x000fc0000383ffff */
[----:B------:R-:W-:-:S00]  /*01e0*/  NOP ;  /* 0x0000000000007918 */ /* 0x000fc00000000000 */
        /* <DEDUP_REMOVED lines=9> */
.L_x_1:


//--------------------- .nv.constant0.triton_poi_fused_convolution_relu_23 --------------------------
	.section	.nv.constant0.triton_poi_fused_convolution_relu_23,"a",@progbits
	.sectionflags	@""
	.align	4
.nv.constant0.triton_poi_fused_convolution_relu_23:
	.zero		548
